	.headerflags	@"EF_CUDA_TEXMODE_UNIFIED EF_CUDA_64BIT_ADDRESS EF_CUDA_ACCELERATORS EF_CUDA_SM90 EF_CUDA_VIRTUAL_SM(EF_CUDA_SM90)"
	.elftype	@"ET_EXEC"


//--------------------- .nv.info                  --------------------------
	.section	.nv.info,"",@"SHT_CUDA_INFO"
	.align	4


	//----- nvinfo : EIATTR_REGCOUNT
	.align		4
        /*0000*/ 	.byte	0x04, 0x2f
        /*0002*/ 	.short	(.L_1 - .L_0)
	.align		4
.L_0:
        /*0004*/ 	.word	index@(triton_poi_fused_convolution_relu_15)
        /*0008*/ 	.word	0x0000001e


	//----- nvinfo : EIATTR_MIN_STACK_SIZE
	.align		4
.L_1:
        /*000c*/ 	.byte	0x04, 0x12
        /*000e*/ 	.short	(.L_3 - .L_2)
	.align		4
.L_2:
        /*0010*/ 	.word	index@(triton_poi_fused_convolution_relu_15)
        /*0014*/ 	.word	0x00000000


	//----- nvinfo : EIATTR_FRAME_SIZE
	.align		4
.L_3:
        /*0018*/ 	.byte	0x04, 0x11
        /*001a*/ 	.short	(.L_5 - .L_4)
	.align		4
.L_4:
        /*001c*/ 	.word	index@(triton_poi_fused_convolution_relu_15)
        /*0020*/ 	.word	0x00000000


	//----- nvinfo : EIATTR_MIN_STACK_SIZE
	.align		4
.L_5:
        /*0024*/ 	.byte	0x04, 0x12
        /*0026*/ 	.short	(.L_7 - .L_6)
	.align		4
.L_6:
        /*0028*/ 	.word	index@(triton_poi_fused_convolution_relu_15)
        /*002c*/ 	.word	0x00000000
.L_7:


//--------------------- .nv.info.triton_poi_fused_convolution_relu_15 --------------------------
	.section	.nv.info.triton_poi_fused_convolution_relu_15,"",@"SHT_CUDA_INFO"
	.sectionflags	@""
	.align	4


	//----- nvinfo : EIATTR_CUDA_API_VERSION
	.align		4
        /*0000*/ 	.byte	0x04, 0x37
        /*0002*/ 	.short	(.L_9 - .L_8)
.L_8:
        /*0004*/ 	.word	0x0000007c


	//----- nvinfo : EIATTR_KPARAM_INFO
	.align		4
.L_9:
        /*0008*/ 	.byte	0x04, 0x17
        /*000a*/ 	.short	(.L_11 - .L_10)
.L_10:
        /*000c*/ 	.word	0x00000000
        /*0010*/ 	.short	0x0004
        /*0012*/ 	.short	0x001c
        /*0014*/ 	.byte	0x00, 0xf0, 0x11, 0x00


	//----- nvinfo : EIATTR_KPARAM_INFO
	.align		4
.L_11:
        /*0018*/ 	.byte	0x04, 0x17
        /*001a*/ 	.short	(.L_13 - .L_12)
.L_12:
        /*001c*/ 	.word	0x00000000
        /*0020*/ 	.short	0x0003
        /*0022*/ 	.short	0x0018
        /*0024*/ 	.byte	0x00, 0xf0, 0x11, 0x00


	//----- nvinfo : EIATTR_KPARAM_INFO
	.align		4
.L_13:
        /*0028*/ 	.byte	0x04, 0x17
        /*002a*/ 	.short	(.L_15 - .L_14)
.L_14:
        /*002c*/ 	.word	0x00000000
        /*0030*/ 	.short	0x0002
        /*0032*/ 	.short	0x0010
        /*0034*/ 	.byte	0x00, 0xf4, 0x21, 0x00


	//----- nvinfo : EIATTR_KPARAM_INFO
	.align		4
.L_15:
        /*0038*/ 	.byte	0x04, 0x17
        /*003a*/ 	.short	(.L_17 - .L_16)
.L_16:
        /*003c*/ 	.word	0x00000000
        /*0040*/ 	.short	0x0001
        /*0042*/ 	.short	0x0008
        /*0044*/ 	.byte	0x00, 0xf4, 0x21, 0x00


	//----- nvinfo : EIATTR_KPARAM_INFO
	.align		4
.L_17:
        /*0048*/ 	.byte	0x04, 0x17
        /*004a*/ 	.short	(.L_19 - .L_18)
.L_18:
        /*004c*/ 	.word	0x00000000
        /*0050*/ 	.short	0x0000
        /*0052*/ 	.short	0x0000
        /*0054*/ 	.byte	0x00, 0xf4, 0x21, 0x00


	//----- nvinfo : EIATTR_SPARSE_MMA_MASK
	.align		4
.L_19:
        /*0058*/ 	.byte	0x03, 0x50
        /*005a*/ 	.short	0x0000


	//----- nvinfo : EIATTR_MAXREG_COUNT
	.align		4
        /*005c*/ 	.byte	0x03, 0x1b
        /*005e*/ 	.short	0x00ff


	//----- nvinfo : EIATTR_EXIT_INSTR_OFFSETS
	.align		4
        /*0060*/ 	.byte	0x04, 0x1c
        /*0062*/ 	.short	(.L_21 - .L_20)


	//   ....[0]....
.L_20:
        /*0064*/ 	.word	0x00000810


	//   ....[1]....
        /*0068*/ 	.word	0x00000860


	//----- nvinfo : EIATTR_REQNTID
	.align		4
.L_21:
        /*006c*/ 	.byte	0x04, 0x10
        /*006e*/ 	.short	(.L_23 - .L_22)
.L_22:
        /*0070*/ 	.word	0x00000080
        /*0074*/ 	.word	0x00000001
        /*0078*/ 	.word	0x00000001


	//----- nvinfo : EIATTR_CBANK_PARAM_SIZE
	.align		4
.L_23:
        /*007c*/ 	.byte	0x03, 0x19
        /*007e*/ 	.short	0x0020


	//----- nvinfo : EIATTR_PARAM_CBANK
	.align		4
        /*0080*/ 	.byte	0x04, 0x0a
        /*0082*/ 	.short	(.L_25 - .L_24)
	.align		4
.L_24:
        /*0084*/ 	.word	index@(.nv.constant0.triton_poi_fused_convolution_relu_15)
        /*0088*/ 	.short	0x0210
        /*008a*/ 	.short	0x0020


	//----- nvinfo : EIATTR_SW_WAR
	.align		4
.L_25:
        /*008c*/ 	.byte	0x04, 0x36
        /*008e*/ 	.short	(.L_27 - .L_26)
.L_26:
        /*0090*/ 	.word	0x00000008
.L_27:


//--------------------- .nv.callgraph             --------------------------
	.section	.nv.callgraph,"",@"SHT_CUDA_CALLGRAPH"
	.align	4
	.sectionentsize	8
	.align		4
        /*0000*/ 	.word	0x00000000
	.align		4
        /*0004*/ 	.word	0xffffffff
	.align		4
        /*0008*/ 	.word	0x00000000
	.align		4
        /*000c*/ 	.word	0xfffffffe
	.align		4
        /*0010*/ 	.word	0x00000000
	.align		4
        /*0014*/ 	.word	0xfffffffd
	.align		4
        /*0018*/ 	.word	0x00000000
	.align		4
        /*001c*/ 	.word	0xfffffffc


//--------------------- .text.triton_poi_fused_convolution_relu_15 --------------------------
	.section	.text.triton_poi_fused_convolution_relu_15,"ax",@progbits
	.sectionflags	@"SHF_BARRIERS=1"
	.align	128
        .global         triton_poi_fused_convolution_relu_15
        .type           triton_poi_fused_convolution_relu_15,@function
        .size           triton_poi_fused_convolution_relu_15,(.L_x_1 - triton_poi_fused_convolution_relu_15)
        .other          triton_poi_fused_convolution_relu_15,@"STO_CUDA_ENTRY STV_DEFAULT"
triton_poi_fused_convolution_relu_15:
.text.triton_poi_fused_convolution_relu_15:
[----:B------:R-:W0:Y:S01]  /*0000*/  LDC R1, c[0x0][0x28] ;  /* 0x00000a00ff017b82 */ /* 0x000e220000000800 */
[----:B------:R-:W1:Y:S07]  /*0010*/  S2R R17, SR_TID.X ;  /* 0x0000000000117919 */ /* 0x000e6e0000002100 */
[----:B------:R-:W2:Y:S01]  /*0020*/  S2UR UR8, SR_CTAID.X ;  /* 0x00000000000879c3 */ /* 0x000ea20000002500 */
[----:B------:R-:W-:Y:S01]  /*0030*/  CS2R R14, SRZ ;  /* 0x00000000000e7805 */ /* 0x000fe2000001ff00 */
[----:B------:R-:W-:Y:S01]  /*0040*/  ULDC.64 UR6, c[0x0][0x208] ;  /* 0x0000820000067ab9 */ /* 0x000fe20000000a00 */
[----:B------:R-:W3:Y:S05]  /*0050*/  S2R R6, SR_CTAID.Y ;  /* 0x0000000000067919 */ /* 0x000eea0000002600 */
[----:B------:R-:W4:Y:S01]  /*0060*/  LDC.64 R4, c[0x0][0x210] ;  /* 0x00008400ff047b82 */ /* 0x000f220000000a00 */
[----:B--2---:R-:W-:-:S06]  /*0070*/  UISETP.GE.AND UP0, UPT, UR8, 0x100, UPT ;  /* 0x000001000800788c */ /* 0x004fcc000bf06270 */
[----:B------:R-:W-:Y:S01]  /*0080*/  PLOP3.LUT P0, PT, PT, PT, UP0, 0x80, 0x0 ;  /* 0x000000000000781c */ /* 0x000fe20003f0f008 */
[----:B-1----:R-:W-:Y:S01]  /*0090*/  IMAD.SHL.U32 R3, R17, 0x4, RZ ;  /* 0x0000000411037824 */ /* 0x002fe200078e00ff */
[----:B------:R-:W-:Y:S01]  /*00a0*/  PLOP3.LUT P1, PT, PT, PT, UP0, 0x80, 0x0 ;  /* 0x000000000000781c */ /* 0x000fe20003f2f008 */
[----:B---3--:R-:W-:-:S03]  /*00b0*/  IMAD.SHL.U32 R0, R6, 0x400, RZ ;  /* 0x0000040006007824 */ /* 0x008fc600078e00ff */
[----:B------:R-:W-:Y:S02]  /*00c0*/  LOP3.LUT R3, R3, 0x1fc, RZ, 0xc0, !PT ;  /* 0x000001fc03037812 */ /* 0x000fe400078ec0ff */
[----:B------:R-:W-:Y:S02]  /*00d0*/  SHF.R.S32.HI R11, RZ, 0x15, R6 ;  /* 0x00000015ff0b7819 */ /* 0x000fe40000011406 */
[----:B------:R-:W-:Y:S02]  /*00e0*/  LOP3.LUT R2, R0, R3, RZ, 0xfc, !PT ;  /* 0x0000000300027212 */ /* 0x000fe400078efcff */
[----:B------:R-:W-:Y:S02]  /*00f0*/  SGXT R11, R11, 0x1 ;  /* 0x000000010b0b781a */ /* 0x000fe40000000200 */
[----:B------:R-:W-:Y:S02]  /*0100*/  SHF.R.S32.HI R7, RZ, 0x1f, R2 ;  /* 0x0000001fff077819 */ /* 0x000fe40000011402 */
[----:B------:R-:W-:-:S02]  /*0110*/  LEA.HI R11, R11, R2, RZ, 0x8 ;  /* 0x000000020b0b7211 */ /* 0x000fc400078f40ff */
[----:B------:R-:W-:Y:S02]  /*0120*/  LEA.HI R8, R7, R2, RZ, 0x8 ;  /* 0x0000000207087211 */ /* 0x000fe400078f40ff */
[----:B------:R-:W1:Y:S01]  /*0130*/  LDC.64 R6, c[0x0][0x218] ;  /* 0x00008600ff067b82 */ /* 0x000e620000000a00 */
[----:B------:R-:W-:Y:S02]  /*0140*/  LEA R10, R11, 0x20000, 0x8 ;  /* 0x000200000b0a7811 */ /* 0x000fe400078e40ff */
[C---:B------:R-:W-:Y:S01]  /*0150*/  LOP3.LUT R9, R8.reuse, 0xffffff00, RZ, 0xc0, !PT ;  /* 0xffffff0008097812 */ /* 0x040fe200078ec0ff */
[----:B------:R-:W-:Y:S01]  /*0160*/  IMAD.SHL.U32 R8, R8, 0x100, RZ ;  /* 0x0000010008087824 */ /* 0x000fe200078e00ff */
[----:B------:R-:W-:-:S03]  /*0170*/  LOP3.LUT R13, R10, 0xffff0000, RZ, 0xc0, !PT ;  /* 0xffff00000a0d7812 */ /* 0x000fc600078ec0ff */
[----:B------:R-:W-:Y:S01]  /*0180*/  IMAD.IADD R9, R2, 0x1, -R9 ;  /* 0x0000000102097824 */ /* 0x000fe200078e0a09 */
[----:B------:R-:W-:Y:S01]  /*0190*/  LOP3.LUT R11, R8, 0xffff0000, RZ, 0xc0, !PT ;  /* 0xffff0000080b7812 */ /* 0x000fe200078ec0ff */
[----:B------:R-:W-:-:S04]  /*01a0*/  IMAD.U32 R2, RZ, RZ, UR8 ;  /* 0x00000008ff027e24 */ /* 0x000fc8000f8e00ff */
[----:B------:R-:W-:-:S04]  /*01b0*/  IMAD R2, R2, 0x100, R9 ;  /* 0x0000010002027824 */ /* 0x000fc800078e0209 */
[C---:B------:R-:W-:Y:S02]  /*01c0*/  IMAD.IADD R13, R2.reuse, 0x1, R13 ;  /* 0x00000001020d7824 */ /* 0x040fe400078e020d */
[----:B------:R-:W-:Y:S02]  /*01d0*/  IMAD.IADD R11, R2, 0x1, R11 ;  /* 0x00000001020b7824 */ /* 0x000fe400078e020b */
[----:B----4-:R-:W-:Y:S01]  /*01e0*/  IMAD.WIDE R20, R13, 0x4, R4 ;  /* 0x000000040d147825 */ /* 0x010fe200078e0204 */
[----:B------:R-:W-:-:S03]  /*01f0*/  CS2R R12, SRZ ;  /* 0x00000000000c7805 */ /* 0x000fc6000001ff00 */
[----:B-1----:R-:W-:Y:S01]  /*0200*/  IMAD.WIDE R8, R9, 0x4, R6 ;  /* 0x0000000409087825 */ /* 0x002fe200078e0206 */
[----:B------:R-:W-:-:S03]  /*0210*/  CS2R R6, SRZ ;  /* 0x0000000000067805 */ /* 0x000fc6000001ff00 */
[----:B------:R-:W-:Y:S01]  /*0220*/  IMAD.WIDE R18, R11, 0x4, R4 ;  /* 0x000000040b127825 */ /* 0x000fe200078e0204 */
[----:B------:R-:W-:Y:S01]  /*0230*/  CS2R R4, SRZ ;  /* 0x0000000000047805 */ /* 0x000fe2000001ff00 */
[----:B------:R-:W2:Y:S04]  /*0240*/  LDG.E.EL.128 R8, desc[UR6][R8.64] ;  /* 0x0000000608087981 */ /* 0x000ea8000c2e1d00 */
[----:B------:R-:W2:Y:S04]  /*0250*/  @!P0 LDG.E.EL.128 R12, desc[UR6][R18.64] ;  /* 0x00000006120c8981 */ /* 0x000ea8000c2e1d00 */
[----:B------:R-:W3:Y:S01]  /*0260*/  @!P1 LDG.E.EL.128 R4, desc[UR6][R20.64] ;  /* 0x0000000614049981 */ /* 0x000ee2000c2e1d00 */
[----:B------:R-:W1:Y:S01]  /*0270*/  S2UR UR5, SR_CgaCtaId ;  /* 0x00000000000579c3 */ /* 0x000e620000008800 */
[----:B------:R-:W-:Y:S01]  /*0280*/  UMOV UR4, 0x400 ;  /* 0x0000040000047882 */ /* 0x000fe20000000000 */
[----:B------:R-:W4:Y:S01]  /*0290*/  S2R R2, SR_TID.X ;  /* 0x0000000000027919 */ /* 0x000f220000002100 */
[----:B-1----:R-:W-:Y:S01]  /*02a0*/  UPRMT UR4, UR5, 0x654, UR4 ;  /* 0x0000065405047896 */ /* 0x002fe20008000004 */
[----:B--2---:R-:W-:Y:S01]  /*02b0*/  FSETP.GEU.AND P0, PT, R12, -R8, PT ;  /* 0x800000080c00720b */ /* 0x004fe20003f0e000 */
[----:B------:R-:W-:Y:S01]  /*02c0*/  FADD R12, R8, R12 ;  /* 0x0000000c080c7221 */ /* 0x000fe20000000000 */
[-C--:B------:R-:W-:Y:S01]  /*02d0*/  FSETP.GEU.AND P4, PT, R14, -R10.reuse, PT ;  /* 0x8000000a0e00720b */ /* 0x080fe20003f8e000 */
[----:B------:R-:W-:Y:S01]  /*02e0*/  FADD R14, R10, R14 ;  /* 0x0000000e0a0e7221 */ /* 0x000fe20000000000 */
[----:B---3--:R-:W-:Y:S01]  /*02f0*/  FSETP.GEU.AND P2, PT, R6, -R10, PT ;  /* 0x8000000a0600720b */ /* 0x008fe20003f4e000 */
[----:B------:R-:W-:Y:S01]  /*0300*/  FADD R6, R10, R6 ;  /* 0x000000060a067221 */ /* 0x000fe20000000000 */
[----:B------:R-:W-:-:S02]  /*0310*/  LEA R10, R3, UR4, 0x3 ;  /* 0x00000004030a7c11 */ /* 0x000fc4000f8e18ff */
[----:B------:R-:W-:Y:S02]  /*0320*/  FSEL R3, R12, RZ, P0 ;  /* 0x000000ff0c037208 */ /* 0x000fe40000000000 */
[----:B------:R-:W-:Y:S01]  /*0330*/  FSETP.GEU.AND P0, PT, R7, -R11, PT ;  /* 0x8000000b0700720b */ /* 0x000fe20003f0e000 */
[----:B------:R-:W-:Y:S01]  /*0340*/  FADD R7, R11, R7 ;  /* 0x000000070b077221 */ /* 0x000fe20000000000 */
[----:B------:R-:W-:Y:S01]  /*0350*/  FSETP.GEU.AND P3, PT, R13, -R9, PT ;  /* 0x800000090d00720b */ /* 0x000fe20003f6e000 */
[----:B------:R-:W-:Y:S01]  /*0360*/  FADD R13, R9, R13 ;  /* 0x0000000d090d7221 */ /* 0x000fe20000000000 */
[----:B------:R-:W-:Y:S01]  /*0370*/  FSETP.GEU.AND P5, PT, R15, -R11, PT ;  /* 0x8000000b0f00720b */ /* 0x000fe20003fae000 */
[----:B------:R-:W-:Y:S01]  /*0380*/  FADD R11, R11, R15 ;  /* 0x0000000f0b0b7221 */ /* 0x000fe20000000000 */
[----:B------:R-:W-:Y:S02]  /*0390*/  FSEL R23, R14, RZ, P4 ;  /* 0x000000ff0e177208 */ /* 0x000fe40002000000 */
[----:B------:R-:W-:-:S02]  /*03a0*/  FSEL R13, R13, RZ, P3 ;  /* 0x000000ff0d0d7208 */ /* 0x000fc40001800000 */
[----:B------:R-:W-:Y:S01]  /*03b0*/  FSEL R25, R11, RZ, P5 ;  /* 0x000000ff0b197208 */ /* 0x000fe20002800000 */
[----:B------:R1:W-:Y:S04]  /*03c0*/  STS [R10], R3 ;  /* 0x000000030a007388 */ /* 0x0003e80000000800 */
[----:B------:R-:W-:Y:S04]  /*03d0*/  STS [R10+0x8], R13 ;  /* 0x0000080d0a007388 */ /* 0x000fe80000000800 */
[----:B------:R2:W-:Y:S04]  /*03e0*/  STS [R10+0x10], R23 ;  /* 0x000010170a007388 */ /* 0x0005e80000000800 */
[----:B------:R3:W-:Y:S01]  /*03f0*/  STS [R10+0x18], R25 ;  /* 0x000018190a007388 */ /* 0x0007e20000000800 */
[----:B------:R-:W-:-:S02]  /*0400*/  LOP3.LUT R15, R17, 0x7f, RZ, 0xc0, !PT ;  /* 0x0000007f110f7812 */ /* 0x000fc400078ec0ff */
[----:B------:R-:W-:Y:S01]  /*0410*/  FSETP.GEU.AND P1, PT, R5, -R9, PT ;  /* 0x800000090500720b */ /* 0x000fe20003f2e000 */
[----:B------:R-:W-:Y:S01]  /*0420*/  FADD R5, R9, R5 ;  /* 0x0000000509057221 */ /* 0x000fe20000000000 */
[----:B----4-:R-:W-:Y:S02]  /*0430*/  LOP3.LUT R14, R2, 0x7f, RZ, 0xc0, !PT ;  /* 0x0000007f020e7812 */ /* 0x010fe400078ec0ff */
[C---:B------:R-:W-:Y:S02]  /*0440*/  LOP3.LUT R2, R15.reuse, 0x80, RZ, 0xfc, !PT ;  /* 0x000000800f027812 */ /* 0x040fe400078efcff */
[C---:B------:R-:W-:Y:S02]  /*0450*/  LOP3.LUT R9, R15.reuse, 0x100, RZ, 0xfc, !PT ;  /* 0x000001000f097812 */ /* 0x040fe400078efcff */
[----:B------:R-:W-:Y:S02]  /*0460*/  LOP3.LUT R11, R15, 0x180, RZ, 0xfc, !PT ;  /* 0x000001800f0b7812 */ /* 0x000fe400078efcff */
[----:B------:R-:W-:Y:S01]  /*0470*/  FSETP.GEU.AND P3, PT, R4, -R8, PT ;  /* 0x800000080400720b */ /* 0x000fe20003f6e000 */
[----:B------:R-:W-:Y:S01]  /*0480*/  FADD R8, R8, R4 ;  /* 0x0000000408087221 */ /* 0x000fe20000000000 */
[----:B------:R-:W-:Y:S01]  /*0490*/  LEA R14, R14, UR4, 0x3 ;  /* 0x000000040e0e7c11 */ /* 0x000fe2000f8e18ff */
[----:B------:R-:W-:Y:S01]  /*04a0*/  BAR.SYNC.DEFER_BLOCKING 0x0 ;  /* 0x0000000000007b1d */ /* 0x000fe20000010000 */
[----:B------:R-:W-:-:S02]  /*04b0*/  LEA R16, R2, UR4, 0x3 ;  /* 0x0000000402107c11 */ /* 0x000fc4000f8e18ff */
[----:B------:R-:W-:Y:S02]  /*04c0*/  LEA R18, R9, UR4, 0x3 ;  /* 0x0000000409127c11 */ /* 0x000fe4000f8e18ff */
[----:B------:R-:W-:-:S03]  /*04d0*/  LEA R4, R11, UR4, 0x3 ;  /* 0x000000040b047c11 */ /* 0x000fc6000f8e18ff */
[----:B-1----:R-:W1:Y:S01]  /*04e0*/  LDC.64 R2, c[0x0][0x220] ;  /* 0x00008800ff027b82 */ /* 0x002e620000000a00 */
[----:B--2---:R-:W-:Y:S02]  /*04f0*/  FSEL R23, R5, RZ, P1 ;  /* 0x000000ff05177208 */ /* 0x004fe40000800000 */
[----:B---3--:R-:W-:Y:S01]  /*0500*/  FSEL R25, R6, RZ, P2 ;  /* 0x000000ff06197208 */ /* 0x008fe20001000000 */
[----:B------:R-:W2:Y:S04]  /*0510*/  LDS R21, [R14] ;  /* 0x000000000e157984 */ /* 0x000ea80000000800 */
[----:B------:R-:W3:Y:S04]  /*0520*/  LDS R19, [R16] ;  /* 0x0000000010137984 */ /* 0x000ee80000000800 */
[----:B------:R-:W4:Y:S04]  /*0530*/  LDS R6, [R18] ;  /* 0x0000000012067984 */ /* 0x000f280000000800 */
[----:B------:R-:W5:Y:S01]  /*0540*/  LDS R5, [R4] ;  /* 0x0000000004057984 */ /* 0x000f620000000800 */
[----:B------:R-:W-:Y:S01]  /*0550*/  BAR.SYNC.DEFER_BLOCKING 0x0 ;  /* 0x0000000000007b1d */ /* 0x000fe20000010000 */
[----:B------:R-:W-:-:S02]  /*0560*/  FSEL R13, R8, RZ, P3 ;  /* 0x000000ff080d7208 */ /* 0x000fc40001800000 */
[----:B------:R-:W-:-:S03]  /*0570*/  FSEL R27, R7, RZ, P0 ;  /* 0x000000ff071b7208 */ /* 0x000fc60000000000 */
[----:B------:R1:W-:Y:S04]  /*0580*/  STS [R10], R13 ;  /* 0x0000000d0a007388 */ /* 0x0003e80000000800 */
[----:B------:R-:W-:Y:S04]  /*0590*/  STS [R10+0x8], R23 ;  /* 0x000008170a007388 */ /* 0x000fe80000000800 */
[----:B------:R-:W-:Y:S04]  /*05a0*/  STS [R10+0x10], R25 ;  /* 0x000010190a007388 */ /* 0x000fe80000000800 */
[----:B------:R1:W-:Y:S01]  /*05b0*/  STS [R10+0x18], R27 ;  /* 0x0000181b0a007388 */ /* 0x0003e20000000800 */
[----:B------:R-:W-:Y:S01]  /*05c0*/  BAR.SYNC.DEFER_BLOCKING 0x0 ;  /* 0x0000000000007b1d */ /* 0x000fe20000010000 */
[----:B------:R-:W-:-:S02]  /*05d0*/  LOP3.LUT R17, R0, 0x7f, R17, 0xf8, !PT ;  /* 0x0000007f00117812 */ /* 0x000fc400078ef811 */
[----:B------:R-:W-:Y:S02]  /*05e0*/  PLOP3.LUT P0, PT, PT, PT, UP0, 0x80, 0x0 ;  /* 0x000000000000781c */ /* 0x000fe40003f0f008 */
[----:B------:R-:W-:Y:S02]  /*05f0*/  LOP3.LUT R11, R0, 0x80, R15, 0xfe, !PT ;  /* 0x00000080000b7812 */ /* 0x000fe400078efe0f */
[----:B------:R-:W-:Y:S02]  /*0600*/  PLOP3.LUT P1, PT, PT, PT, UP0, 0x80, 0x0 ;  /* 0x000000000000781c */ /* 0x000fe40003f2f008 */
[----:B------:R-:W-:Y:S01]  /*0610*/  LEA R17, R17, UR8, 0x8 ;  /* 0x0000000811117c11 */ /* 0x000fe2000f8e40ff */
[----:B------:R1:W4:Y:S04]  /*0620*/  LDS R9, [R14] ;  /* 0x000000000e097984 */ /* 0x0003280000000800 */
[----:B------:R-:W5:Y:S04]  /*0630*/  LDS R8, [R16] ;  /* 0x0000000010087984 */ /* 0x000f680000000800 */
[----:B------:R-:W5:Y:S01]  /*0640*/  LDS R7, [R18] ;  /* 0x0000000012077984 */ /* 0x000f620000000800 */
[----:B01----:R-:W-:Y:S01]  /*0650*/  LEA R13, R11, UR8, 0x8 ;  /* 0x000000080b0d7c11 */ /* 0x003fe2000f8e40ff */
[----:B------:R-:W-:-:S04]  /*0660*/  IMAD.WIDE R10, R17, 0x4, R2 ;  /* 0x00000004110a7825 */ /* 0x000fc800078e0202 */
[----:B------:R-:W-:Y:S01]  /*0670*/  IMAD.WIDE R12, R13, 0x4, R2 ;  /* 0x000000040d0c7825 */ /* 0x000fe200078e0202 */
[----:B------:R-:W-:Y:S01]  /*0680*/  LOP3.LUT R14, R0, 0x100, R15, 0xfe, !PT ;  /* 0x00000100000e7812 */ /* 0x000fe200078efe0f */
[----:B--2---:R0:W-:Y:S01]  /*0690*/  @!P0 STG.E desc[UR6][R10.64], R21 ;  /* 0x000000150a008986 */ /* 0x0041e2000c101906 */
[----:B------:R-:W-:Y:S02]  /*06a0*/  LOP3.LUT R0, R0, 0x180, R15, 0xfe, !PT ;  /* 0x0000018000007812 */ /* 0x000fe400078efe0f */
[----:B------:R-:W-:Y:S01]  /*06b0*/  PLOP3.LUT P0, PT, PT, PT, UP0, 0x80, 0x0 ;  /* 0x000000000000781c */ /* 0x000fe20003f0f008 */
[----:B---3--:R1:W-:Y:S01]  /*06c0*/  @!P1 STG.E desc[UR6][R12.64], R19 ;  /* 0x000000130c009986 */ /* 0x0083e2000c101906 */
[----:B------:R-:W-:Y:S02]  /*06d0*/  PLOP3.LUT P1, PT, PT, PT, UP0, 0x80, 0x0 ;  /* 0x000000000000781c */ /* 0x000fe40003f2f008 */
[----:B------:R-:W-:Y:S02]  /*06e0*/  PLOP3.LUT P2, PT, PT, PT, UP0, 0x80, 0x0 ;  /* 0x000000000000781c */ /* 0x000fe40003f4f008 */
[----:B------:R-:W-:-:S02]  /*06f0*/  PLOP3.LUT P3, PT, PT, PT, UP0, 0x80, 0x0 ;  /* 0x000000000000781c */ /* 0x000fc40003f6f008 */
[----:B------:R-:W-:Y:S02]  /*0700*/  LEA R15, R14, UR8, 0x8 ;  /* 0x000000080e0f7c11 */ /* 0x000fe4000f8e40ff */
[----:B------:R-:W-:Y:S02]  /*0710*/  PLOP3.LUT P4, PT, PT, PT, UP0, 0x80, 0x0 ;  /* 0x000000000000781c */ /* 0x000fe40003f8f008 */
[----:B------:R-:W-:Y:S01]  /*0720*/  LEA R23, R0, UR8, 0x8 ;  /* 0x0000000800177c11 */ /* 0x000fe2000f8e40ff */
[C---:B------:R-:W-:Y:S01]  /*0730*/  VIADD R25, R17.reuse, 0x20000 ;  /* 0x0002000011197836 */ /* 0x040fe20000000000 */
[----:B------:R-:W-:Y:S01]  /*0740*/  PLOP3.LUT P5, PT, PT, PT, UP0, 0x40, 0x0 ;  /* 0x000000000000781c */ /* 0x000fe20003fae808 */
[C---:B0-----:R-:W-:Y:S02]  /*0750*/  VIADD R21, R17.reuse, 0x28000 ;  /* 0x0002800011157836 */ /* 0x041fe40000000000 */
[----:B------:R-:W-:Y:S02]  /*0760*/  VIADD R27, R17, 0x30000 ;  /* 0x00030000111b7836 */ /* 0x000fe40000000000 */
[----:B------:R-:W-:-:S04]  /*0770*/  IMAD.WIDE R10, R15, 0x4, R2 ;  /* 0x000000040f0a7825 */ /* 0x000fc800078e0202 */
[--C-:B-1----:R-:W-:Y:S01]  /*0780*/  IMAD.WIDE R12, R23, 0x4, R2.reuse ;  /* 0x00000004170c7825 */ /* 0x102fe200078e0202 */
[----:B----4-:R0:W-:Y:S03]  /*0790*/  @!P0 STG.E desc[UR6][R10.64], R6 ;  /* 0x000000060a008986 */ /* 0x0101e6000c101906 */
[--C-:B------:R-:W-:Y:S01]  /*07a0*/  IMAD.WIDE R14, R25, 0x4, R2.reuse ;  /* 0x00000004190e7825 */ /* 0x100fe200078e0202 */
[----:B-----5:R0:W-:Y:S03]  /*07b0*/  @!P1 STG.E desc[UR6][R12.64], R5 ;  /* 0x000000050c009986 */ /* 0x0201e6000c101906 */
[--C-:B------:R-:W-:Y:S01]  /*07c0*/  IMAD.WIDE R18, R21, 0x4, R2.reuse ;  /* 0x0000000415127825 */ /* 0x100fe200078e0202 */
[----:B------:R0:W-:Y:S03]  /*07d0*/  @!P2 STG.E desc[UR6][R14.64], R9 ;  /* 0x000000090e00a986 */ /* 0x0001e6000c101906 */
[----:B------:R-:W-:Y:S01]  /*07e0*/  IMAD.WIDE R20, R27, 0x4, R2 ;  /* 0x000000041b147825 */ /* 0x000fe200078e0202 */
[----:B------:R0:W-:Y:S04]  /*07f0*/  @!P3 STG.E desc[UR6][R18.64], R8 ;  /* 0x000000081200b986 */ /* 0x0001e8000c101906 */
[----:B------:R0:W-:Y:S02]  /*0800*/  @!P4 STG.E desc[UR6][R20.64], R7 ;  /* 0x000000071400c986 */ /* 0x0001e4000c101906 */
[----:B0-----:R-:W-:Y:S05]  /*0810*/  @!P5 EXIT ;  /* 0x000000000000d94d */ /* 0x001fea0003800000 */
[----:B0-----:R-:W0:Y:S01]  /*0820*/  LDS R5, [R4] ;  /* 0x0000000004057984 */ /* 0x001e220000000800 */
[----:B------:R-:W-:-:S04]  /*0830*/  VIADD R17, R17, 0x38000 ;  /* 0x0003800011117836 */ /* 0x000fc80000000000 */
[----:B------:R-:W-:-:S05]  /*0840*/  IMAD.WIDE R2, R17, 0x4, R2 ;  /* 0x0000000411027825 */ /* 0x000fca00078e0202 */
[----:B0-----:R-:W-:Y:S01]  /*0850*/  STG.E desc[UR6][R2.64], R5 ;  /* 0x0000000502007986 */ /* 0x001fe2000c101906 */
[----:B------:R-:W-:Y:S05]  /*0860*/  EXIT ;  /* 0x000000000000794d */ /* 0x000fea0003800000 */
.L_x_0:
[----:B------:R-:W-:-:S00]  /*0870*/  BRA `(.L_x_0) ;  /* 0xfffffffc00fc7947 */ /* 0x000fc0000383ffff */
[----:B------:R-:W-:-:S00]  /*0880*/  NOP ;  /* 0x0000000000007918 */ /* 0x000fc00000000000 */
[----:B------:R-:W-:-:S00]  /*0890*/  NOP ;  /* 0x0000000000007918 */ /* 0x000fc00000000000 */
[----:B------:R-:W-:-:S00]  /*08a0*/  NOP ;  /* 0x0000000000007918 */ /* 0x000fc00000000000 */
[----:B------:R-:W-:-:S00]  /*08b0*/  NOP ;  /* 0x0000000000007918 */ /* 0x000fc00000000000 */
[----:B------:R-:W-:-:S00]  /*08c0*/  NOP ;  /* 0x0000000000007918 */ /* 0x000fc00000000000 */
[----:B------:R-:W-:-:S00]  /*08d0*/  NOP ;  /* 0x0000000000007918 */ /* 0x000fc00000000000 */
[----:B------:R-:W-:-:S00]  /*08e0*/  NOP ;  /* 0x0000000000007918 */ /* 0x000fc00000000000 */
[----:B------:R-:W-:-:S00]  /*08f0*/  NOP ;  /* 0x0000000000007918 */ /* 0x000fc00000000000 */
.L_x_1:


//--------------------- .nv.shared.triton_poi_fused_convolution_relu_15 --------------------------
	.section	.nv.shared.triton_poi_fused_convolution_relu_15,"aw",@nobits
	.sectionflags	@""
	.align	16
	.zero		1024


//--------------------- .nv.constant0.triton_poi_fused_convolution_relu_15 --------------------------
	.section	.nv.constant0.triton_poi_fused_convolution_relu_15,"a",@progbits
	.sectionflags	@""
	.align	4
.nv.constant0.triton_poi_fused_convolution_relu_15:
	.zero		560
